//
// Generated by NVIDIA NVVM Compiler
//
// Compiler Build ID: CL-36424714
// Cuda compilation tools, release 13.0, V13.0.88
// Based on NVVM 20.0.0
//

.version 9.0
.target sm_100
.address_size 64

	// .globl	_Z9vectorAddPfS_S_

.visible .entry _Z9vectorAddPfS_S_(
	.param .u64 .ptr .align 1 _Z9vectorAddPfS_S__param_0,
	.param .u64 .ptr .align 1 _Z9vectorAddPfS_S__param_1,
	.param .u64 .ptr .align 1 _Z9vectorAddPfS_S__param_2
)
{
	.reg .b32 	%r<5>;
	.reg .b32 	%f<4>;
	.reg .b64 	%rd<11>;

	ld.param.u64 	%rd1, [_Z9vectorAddPfS_S__param_0];
	ld.param.u64 	%rd2, [_Z9vectorAddPfS_S__param_1];
	ld.param.u64 	%rd3, [_Z9vectorAddPfS_S__param_2];
	cvta.to.global.u64 	%rd4, %rd3;
	cvta.to.global.u64 	%rd5, %rd2;
	cvta.to.global.u64 	%rd6, %rd1;
	mov.u32 	%r1, %ctaid.x;
	mov.u32 	%r2, %tid.x;
	shl.b32 	%r3, %r1, 3;
	add.s32 	%r4, %r3, %r2;
	mul.wide.u32 	%rd7, %r4, 4;
	add.s64 	%rd8, %rd6, %rd7;
	ld.global.f32 	%f1, [%rd8];
	add.s64 	%rd9, %rd5, %rd7;
	ld.global.f32 	%f2, [%rd9];
	add.f32 	%f3, %f1, %f2;
	add.s64 	%rd10, %rd4, %rd7;
	st.global.f32 	[%rd10], %f3;
	ret;

}


// ===== COMPILED SASS (sm_100) =====

	.target	sm_100

	.elftype	@"ET_EXEC"


//--------------------- .note.nv.tkinfo           --------------------------
	.section	.note.nv.tkinfo,"",@"SHT_NOTE"
	.sectionflags	@"SHF_NOTE_NV_TKINFO"
	.tkinfo
        /*0018*/ 	.word	0x00000002
        /*0030*/ 	.string	""
        /*0030*/ 	.string	"ptxas"
        /*0030*/ 	.string	"Cuda compilation tools, release 13.0, V13.0.88"
        /*0030*/ 	.string	"Build cuda_13.0.r13.0/compiler.36424714_0"
        /*0030*/ 	.string	"-arch sm_100 -m 64 "



//--------------------- .note.nv.cuinfo           --------------------------
	.section	.note.nv.cuinfo,"",@"SHT_NOTE"
	.sectionflags	@"SHF_NOTE_NV_CUINFO"
        /*0018*/ 	.short	0x0002
        /*001a*/ 	.short	0x0064
        /*001c*/ 	.short	0x0082
	.zero		2


//--------------------- .nv.info                  --------------------------
	.section	.nv.info,"",@"SHT_CUDA_INFO"
	.align	4


	//----- nvinfo : EIATTR_REGCOUNT
	.align		4
        /*0000*/ 	.byte	0x04, 0x2f
        /*0002*/ 	.short	(.L_1 - .L_0)
	.align		4
.L_0:
        /*0004*/ 	.word	index@(_Z9vectorAddPfS_S_)
        /*0008*/ 	.word	0x0000000c


	//----- nvinfo : EIATTR_FRAME_SIZE
	.align		4
.L_1:
        /*000c*/ 	.byte	0x04, 0x11
        /*000e*/ 	.short	(.L_3 - .L_2)
	.align		4
.L_2:
        /*0010*/ 	.word	index@(_Z9vectorAddPfS_S_)
        /*0014*/ 	.word	0x00000000


	//----- nvinfo : EIATTR_MIN_STACK_SIZE
	.align		4
.L_3:
        /*0018*/ 	.byte	0x04, 0x12
        /*001a*/ 	.short	(.L_5 - .L_4)
	.align		4
.L_4:
        /*001c*/ 	.word	index@(_Z9vectorAddPfS_S_)
        /*0020*/ 	.word	0x00000000
.L_5:


//--------------------- .nv.compat                --------------------------
	.section	.nv.compat,"",@"SHT_CUDA_COMPAT_INFO"
	.align	4
        /*0000*/ 	.byte	0x02, 0x09, 0x00, 0x00, 0x02, 0x02, 0x01, 0x00, 0x02, 0x05, 0x05, 0x00, 0x03, 0x07, 0x01, 0x01
        /*0010*/ 	.byte	0x02, 0x03, 0x00, 0x00, 0x02, 0x06, 0x01, 0x00, 0x04, 0x0b, 0x08, 0x00, 0x09, 0x00, 0x00, 0x00
        /*0020*/ 	.byte	0x00, 0x00, 0x00, 0x00


//--------------------- .nv.info._Z9vectorAddPfS_S_ --------------------------
	.section	.nv.info._Z9vectorAddPfS_S_,"",@"SHT_CUDA_INFO"
	.sectionflags	@""
	.align	4


	//----- nvinfo : EIATTR_CUDA_API_VERSION
	.align		4
        /*0000*/ 	.byte	0x04, 0x37
        /*0002*/ 	.short	(.L_7 - .L_6)
.L_6:
        /*0004*/ 	.word	0x00000082


	//----- nvinfo : EIATTR_KPARAM_INFO
	.align		4
.L_7:
        /*0008*/ 	.byte	0x04, 0x17
        /*000a*/ 	.short	(.L_9 - .L_8)
.L_8:
        /*000c*/ 	.word	0x00000000
        /*0010*/ 	.short	0x0002
        /*0012*/ 	.short	0x0010
        /*0014*/ 	.byte	0x00, 0xf5, 0x21, 0x00


	//----- nvinfo : EIATTR_KPARAM_INFO
	.align		4
.L_9:
        /*0018*/ 	.byte	0x04, 0x17
        /*001a*/ 	.short	(.L_11 - .L_10)
.L_10:
        /*001c*/ 	.word	0x00000000
        /*0020*/ 	.short	0x0001
        /*0022*/ 	.short	0x0008
        /*0024*/ 	.byte	0x00, 0xf5, 0x21, 0x00


	//----- nvinfo : EIATTR_KPARAM_INFO
	.align		4
.L_11:
        /*0028*/ 	.byte	0x04, 0x17
        /*002a*/ 	.short	(.L_13 - .L_12)
.L_12:
        /*002c*/ 	.word	0x00000000
        /*0030*/ 	.short	0x0000
        /*0032*/ 	.short	0x0000
        /*0034*/ 	.byte	0x00, 0xf5, 0x21, 0x00


	//----- nvinfo : EIATTR_SPARSE_MMA_MASK
	.align		4
.L_13:
        /*0038*/ 	.byte	0x03, 0x50
        /*003a*/ 	.short	0x0000


	//----- nvinfo : EIATTR_MAXREG_COUNT
	.align		4
        /*003c*/ 	.byte	0x03, 0x1b
        /*003e*/ 	.short	0x00ff


	//----- nvinfo : EIATTR_MERCURY_ISA_VERSION
	.align		4
        /*0040*/ 	.byte	0x03, 0x5f
        /*0042*/ 	.short	0x0101


	//----- nvinfo : EIATTR_VRC_CTA_INIT_COUNT
	.align		4
        /*0044*/ 	.byte	0x02, 0x4a
	.zero		1
	.zero		1


	//----- nvinfo : EIATTR_EXIT_INSTR_OFFSETS
	.align		4
        /*0048*/ 	.byte	0x04, 0x1c
        /*004a*/ 	.short	(.L_15 - .L_14)


	//   ....[0]....
.L_14:
        /*004c*/ 	.word	0x000000f0


	//----- nvinfo : EIATTR_CBANK_PARAM_SIZE
	.align		4
.L_15:
        /*0050*/ 	.byte	0x03, 0x19
        /*0052*/ 	.short	0x0018


	//----- nvinfo : EIATTR_PARAM_CBANK
	.align		4
        /*0054*/ 	.byte	0x04, 0x0a
        /*0056*/ 	.short	(.L_17 - .L_16)
	.align		4
.L_16:
        /*0058*/ 	.word	index@(.nv.constant0._Z9vectorAddPfS_S_)
        /*005c*/ 	.short	0x0380
        /*005e*/ 	.short	0x0018


	//----- nvinfo : EIATTR_SW_WAR
	.align		4
.L_17:
        /*0060*/ 	.byte	0x04, 0x36
        /*0062*/ 	.short	(.L_19 - .L_18)
.L_18:
        /*0064*/ 	.word	0x00000008
.L_19:


//--------------------- .nv.callgraph             --------------------------
	.section	.nv.callgraph,"",@"SHT_CUDA_CALLGRAPH"
	.align	4
	.sectionentsize	8
	.align		4
        /*0000*/ 	.word	0x00000000
	.align		4
        /*0004*/ 	.word	0xffffffff
	.align		4
        /*0008*/ 	.word	0x00000000
	.align		4
        /*000c*/ 	.word	0xfffffffe
	.align		4
        /*0010*/ 	.word	0x00000000
	.align		4
        /*0014*/ 	.word	0xfffffffd
	.align		4
        /*0018*/ 	.word	0x00000000
	.align		4
        /*001c*/ 	.word	0xfffffffc


//--------------------- .text._Z9vectorAddPfS_S_  --------------------------
	.section	.text._Z9vectorAddPfS_S_,"ax",@progbits
	.align	128
        .global         _Z9vectorAddPfS_S_
        .type           _Z9vectorAddPfS_S_,@function
        .size           _Z9vectorAddPfS_S_,(.L_x_1 - _Z9vectorAddPfS_S_)
        .other          _Z9vectorAddPfS_S_,@"STO_CUDA_ENTRY STV_DEFAULT"
_Z9vectorAddPfS_S_:
.text._Z9vectorAddPfS_S_:
[----:B------:R-:W-:Y:S01]  /*0000*/  LDC R1, c[0x0][0x37c] ;  /* 0x0000df00ff017b82 */ /* 0x000fe20000000800 */
[----:B------:R-:W0:Y:S07]  /*0010*/  S2R R9, SR_CTAID.X ;  /* 0x0000000000097919 */ /* 0x000e2e0000002500 */
[----:B------:R-:W1:Y:S01]  /*0020*/  LDC.64 R2, c[0x0][0x380] ;  /* 0x0000e000ff027b82 */ /* 0x000e620000000a00 */
[----:B------:R-:W2:Y:S01]  /*0030*/  LDCU.64 UR4, c[0x0][0x358] ;  /* 0x00006b00ff0477ac */ /* 0x000ea20008000a00 */
[----:B------:R-:W0:Y:S06]  /*0040*/  S2R R0, SR_TID.X ;  /* 0x0000000000007919 */ /* 0x000e2c0000002100 */
[----:B------:R-:W3:Y:S08]  /*0050*/  LDC.64 R4, c[0x0][0x388] ;  /* 0x0000e200ff047b82 */ /* 0x000ef00000000a00 */
[----:B------:R-:W4:Y:S01]  /*0060*/  LDC.64 R6, c[0x0][0x390] ;  /* 0x0000e400ff067b82 */ /* 0x000f220000000a00 */
[----:B0-----:R-:W-:-:S05]  /*0070*/  LEA R9, R9, R0, 0x3 ;  /* 0x0000000009097211 */ /* 0x001fca00078e18ff */
[----:B-1----:R-:W-:-:S04]  /*0080*/  IMAD.WIDE.U32 R2, R9, 0x4, R2 ;  /* 0x0000000409027825 */ /* 0x002fc800078e0002 */
[C---:B---3--:R-:W-:Y:S02]  /*0090*/  IMAD.WIDE.U32 R4, R9.reuse, 0x4, R4 ;  /* 0x0000000409047825 */ /* 0x048fe400078e0004 */
[----:B--2---:R-:W2:Y:S04]  /*00a0*/  LDG.E R2, desc[UR4][R2.64] ;  /* 0x0000000402027981 */ /* 0x004ea8000c1e1900 */
[----:B------:R-:W2:Y:S01]  /*00b0*/  LDG.E R5, desc[UR4][R4.64] ;  /* 0x0000000404057981 */ /* 0x000ea2000c1e1900 */
[----:B----4-:R-:W-:-:S04]  /*00c0*/  IMAD.WIDE.U32 R6, R9, 0x4, R6 ;  /* 0x0000000409067825 */ /* 0x010fc800078e0006 */
[----:B--2---:R-:W-:-:S05]  /*00d0*/  FADD R9, R2, R5 ;  /* 0x0000000502097221 */ /* 0x004fca0000000000 */
[----:B------:R-:W-:Y:S01]  /*00e0*/  STG.E desc[UR4][R6.64], R9 ;  /* 0x0000000906007986 */ /* 0x000fe2000c101904 */
[----:B------:R-:W-:Y:S05]  /*00f0*/  EXIT ;  /* 0x000000000000794d */ /* 0x000fea0003800000 */
.L_x_0:
[----:B------:R-:W-:-:S00]  /*0100*/  BRA `(.L_x_0) ;  /* 0xfffffffc00fc7947 */ /* 0x000fc0000383ffff */
[----:B------:R-:W-:-:S00]  /*0110*/  NOP ;  /* 0x0000000000007918 */ /* 0x000fc00000000000 */
        /* <DEDUP_REMOVED lines=14> */
.L_x_1:


//--------------------- .nv.shared.reserved.0     --------------------------
	.section	.nv.shared.reserved.0,"aw",@nobits
	.weak		__nv_reservedSMEM_offset_0_alias
	.size		__nv_reservedSMEM_offset_0_alias, 0, 64
	.other		__nv_reservedSMEM_offset_0_alias,@"STO_CUDA_RESERVED_SHARED STV_DEFAULT"
__nv_reservedSMEM_offset_0_alias:
	.zero		0
	.zero		64


//--------------------- .nv.constant0._Z9vectorAddPfS_S_ --------------------------
	.section	.nv.constant0._Z9vectorAddPfS_S_,"a",@progbits
	.sectionflags	@""
	.align	4
.nv.constant0._Z9vectorAddPfS_S_:
	.zero		920


//--------------------- SYMBOLS --------------------------

	.type		.nv.reservedSmem.offset0,@object
	.size		.nv.reservedSmem.offset0,0x4
